	.headerflags	@"EF_CUDA_TEXMODE_UNIFIED EF_CUDA_64BIT_ADDRESS EF_CUDA_ACCELERATORS EF_CUDA_SM90 EF_CUDA_VIRTUAL_SM(EF_CUDA_SM90)"
	.elftype	@"ET_EXEC"


//--------------------- .nv.info                  --------------------------
	.section	.nv.info,"",@"SHT_CUDA_INFO"
	.align	4


	//----- nvinfo : EIATTR_REGCOUNT
	.align		4
        /*0000*/ 	.byte	0x04, 0x2f
        /*0002*/ 	.short	(.L_1 - .L_0)
	.align		4
.L_0:
        /*0004*/ 	.word	index@(triton_poi_fused_constant_pad_nd_convolution_relu_2)
        /*0008*/ 	.word	0x00000014


	//----- nvinfo : EIATTR_MIN_STACK_SIZE
	.align		4
.L_1:
        /*000c*/ 	.byte	0x04, 0x12
        /*000e*/ 	.short	(.L_3 - .L_2)
	.align		4
.L_2:
        /*0010*/ 	.word	index@(triton_poi_fused_constant_pad_nd_convolution_relu_2)
        /*0014*/ 	.word	0x00000000


	//----- nvinfo : EIATTR_FRAME_SIZE
	.align		4
.L_3:
        /*0018*/ 	.byte	0x04, 0x11
        /*001a*/ 	.short	(.L_5 - .L_4)
	.align		4
.L_4:
        /*001c*/ 	.word	index@(triton_poi_fused_constant_pad_nd_convolution_relu_2)
        /*0020*/ 	.word	0x00000000


	//----- nvinfo : EIATTR_MIN_STACK_SIZE
	.align		4
.L_5:
        /*0024*/ 	.byte	0x04, 0x12
        /*0026*/ 	.short	(.L_7 - .L_6)
	.align		4
.L_6:
        /*0028*/ 	.word	index@(triton_poi_fused_constant_pad_nd_convolution_relu_2)
        /*002c*/ 	.word	0x00000000
.L_7:


//--------------------- .nv.info.triton_poi_fused_constant_pad_nd_convolution_relu_2 --------------------------
	.section	.nv.info.triton_poi_fused_constant_pad_nd_convolution_relu_2,"",@"SHT_CUDA_INFO"
	.sectionflags	@""
	.align	4


	//----- nvinfo : EIATTR_CUDA_API_VERSION
	.align		4
        /*0000*/ 	.byte	0x04, 0x37
        /*0002*/ 	.short	(.L_9 - .L_8)
.L_8:
        /*0004*/ 	.word	0x0000007c


	//----- nvinfo : EIATTR_KPARAM_INFO
	.align		4
.L_9:
        /*0008*/ 	.byte	0x04, 0x17
        /*000a*/ 	.short	(.L_11 - .L_10)
.L_10:
        /*000c*/ 	.word	0x00000000
        /*0010*/ 	.short	0x0003
        /*0012*/ 	.short	0x0018
        /*0014*/ 	.byte	0x00, 0xf0, 0x11, 0x00


	//----- nvinfo : EIATTR_KPARAM_INFO
	.align		4
.L_11:
        /*0018*/ 	.byte	0x04, 0x17
        /*001a*/ 	.short	(.L_13 - .L_12)
.L_12:
        /*001c*/ 	.word	0x00000000
        /*0020*/ 	.short	0x0002
        /*0022*/ 	.short	0x0010
        /*0024*/ 	.byte	0x00, 0xf4, 0x21, 0x00


	//----- nvinfo : EIATTR_KPARAM_INFO
	.align		4
.L_13:
        /*0028*/ 	.byte	0x04, 0x17
        /*002a*/ 	.short	(.L_15 - .L_14)
.L_14:
        /*002c*/ 	.word	0x00000000
        /*0030*/ 	.short	0x0001
        /*0032*/ 	.short	0x0008
        /*0034*/ 	.byte	0x00, 0xf4, 0x21, 0x00


	//----- nvinfo : EIATTR_KPARAM_INFO
	.align		4
.L_15:
        /*0038*/ 	.byte	0x04, 0x17
        /*003a*/ 	.short	(.L_17 - .L_16)
.L_16:
        /*003c*/ 	.word	0x00000000
        /*0040*/ 	.short	0x0000
        /*0042*/ 	.short	0x0000
        /*0044*/ 	.byte	0x00, 0xf4, 0x21, 0x00


	//----- nvinfo : EIATTR_SPARSE_MMA_MASK
	.align		4
.L_17:
        /*0048*/ 	.byte	0x03, 0x50
        /*004a*/ 	.short	0x0000


	//----- nvinfo : EIATTR_MAXREG_COUNT
	.align		4
        /*004c*/ 	.byte	0x03, 0x1b
        /*004e*/ 	.short	0x00ff


	//----- nvinfo : EIATTR_EXIT_INSTR_OFFSETS
	.align		4
        /*0050*/ 	.byte	0x04, 0x1c
        /*0052*/ 	.short	(.L_19 - .L_18)


	//   ....[0]....
.L_18:
        /*0054*/ 	.word	0x00000460


	//   ....[1]....
        /*0058*/ 	.word	0x00000480


	//----- nvinfo : EIATTR_REQNTID
	.align		4
.L_19:
        /*005c*/ 	.byte	0x04, 0x10
        /*005e*/ 	.short	(.L_21 - .L_20)
.L_20:
        /*0060*/ 	.word	0x00000080
        /*0064*/ 	.word	0x00000001
        /*0068*/ 	.word	0x00000001


	//----- nvinfo : EIATTR_CBANK_PARAM_SIZE
	.align		4
.L_21:
        /*006c*/ 	.byte	0x03, 0x19
        /*006e*/ 	.short	0x001c


	//----- nvinfo : EIATTR_PARAM_CBANK
	.align		4
        /*0070*/ 	.byte	0x04, 0x0a
        /*0072*/ 	.short	(.L_23 - .L_22)
	.align		4
.L_22:
        /*0074*/ 	.word	index@(.nv.constant0.triton_poi_fused_constant_pad_nd_convolution_relu_2)
        /*0078*/ 	.short	0x0210
        /*007a*/ 	.short	0x001c


	//----- nvinfo : EIATTR_SW_WAR
	.align		4
.L_23:
        /*007c*/ 	.byte	0x04, 0x36
        /*007e*/ 	.short	(.L_25 - .L_24)
.L_24:
        /*0080*/ 	.word	0x00000008
.L_25:


//--------------------- .nv.callgraph             --------------------------
	.section	.nv.callgraph,"",@"SHT_CUDA_CALLGRAPH"
	.align	4
	.sectionentsize	8
	.align		4
        /*0000*/ 	.word	0x00000000
	.align		4
        /*0004*/ 	.word	0xffffffff
	.align		4
        /*0008*/ 	.word	0x00000000
	.align		4
        /*000c*/ 	.word	0xfffffffe
	.align		4
        /*0010*/ 	.word	0x00000000
	.align		4
        /*0014*/ 	.word	0xfffffffd
	.align		4
        /*0018*/ 	.word	0x00000000
	.align		4
        /*001c*/ 	.word	0xfffffffc


//--------------------- .text.triton_poi_fused_constant_pad_nd_convolution_relu_2 --------------------------
	.section	.text.triton_poi_fused_constant_pad_nd_convolution_relu_2,"ax",@progbits
	.align	128
        .global         triton_poi_fused_constant_pad_nd_convolution_relu_2
        .type           triton_poi_fused_constant_pad_nd_convolution_relu_2,@function
        .size           triton_poi_fused_constant_pad_nd_convolution_relu_2,(.L_x_1 - triton_poi_fused_constant_pad_nd_convolution_relu_2)
        .other          triton_poi_fused_constant_pad_nd_convolution_relu_2,@"STO_CUDA_ENTRY STV_DEFAULT"
triton_poi_fused_constant_pad_nd_convolution_relu_2:
.text.triton_poi_fused_constant_pad_nd_convolution_relu_2:
[----:B------:R-:W0:Y:S02]  /*0000*/  LDC R1, c[0x0][0x28] ;  /* 0x00000a00ff017b82 */ /* 0x000e240000000800 */
[----:B------:R-:W1:Y:S01]  /*0010*/  S2R R0, SR_TID.X ;  /* 0x0000000000007919 */ /* 0x000e620000002100 */
[----:B------:R-:W-:Y:S01]  /*0020*/  ULDC.64 UR4, c[0x0][0x210] ;  /* 0x0000840000047ab9 */ /* 0x000fe20000000a00 */
[----:B------:R-:W2:Y:S01]  /*0030*/  S2R R3, SR_CTAID.X ;  /* 0x0000000000037919 */ /* 0x000ea20000002500 */
[----:B-1----:R-:W-:-:S05]  /*0040*/  IMAD.SHL.U32 R0, R0, 0x2, RZ ;  /* 0x0000000200007824 */ /* 0x002fca00078e00ff */
[----:B------:R-:W-:-:S05]  /*0050*/  LOP3.LUT R0, R0, 0xfe, RZ, 0xc0, !PT ;  /* 0x000000fe00007812 */ /* 0x000fca00078ec0ff */
[----:B--2---:R-:W-:-:S04]  /*0060*/  IMAD R0, R3, 0x100, R0 ;  /* 0x0000010003007824 */ /* 0x004fc800078e0200 */
[----:B------:R-:W-:-:S04]  /*0070*/  IMAD.HI R3, R0, 0x2aaaaaab, RZ ;  /* 0x2aaaaaab00037827 */ /* 0x000fc800078e02ff */
[----:B------:R-:W-:Y:S01]  /*0080*/  IMAD.HI R4, R0, 0x38e38e39, RZ ;  /* 0x38e38e3900047827 */ /* 0x000fe200078e02ff */
[----:B------:R-:W-:-:S03]  /*0090*/  LEA.HI R3, R3, R3, RZ, 0x1 ;  /* 0x0000000303037211 */ /* 0x000fc600078f08ff */
[----:B------:R-:W-:Y:S01]  /*00a0*/  VIADD R2, R0, 0x1 ;  /* 0x0000000100027836 */ /* 0x000fe20000000000 */
[----:B------:R-:W-:Y:S01]  /*00b0*/  SHF.R.U32.HI R5, RZ, 0x1f, R4 ;  /* 0x0000001fff057819 */ /* 0x000fe20000011604 */
[----:B------:R-:W-:-:S03]  /*00c0*/  IMAD.HI R6, R3, 0x2aaaaaab, RZ ;  /* 0x2aaaaaab03067827 */ /* 0x000fc600078e02ff */
[----:B------:R-:W-:Y:S01]  /*00d0*/  LEA.HI.SX32 R5, R4, R5, 0x1d ;  /* 0x0000000504057211 */ /* 0x000fe200078feaff */
[----:B------:R-:W-:Y:S01]  /*00e0*/  IMAD.HI R7, R2, 0x2aaaaaab, RZ ;  /* 0x2aaaaaab02077827 */ /* 0x000fe200078e02ff */
[----:B------:R-:W-:Y:S02]  /*00f0*/  LEA.HI R8, R6, R6, RZ, 0x1 ;  /* 0x0000000606087211 */ /* 0x000fe400078f08ff */
[C---:B------:R-:W-:Y:S01]  /*0100*/  LEA.HI R4, R5.reuse, R5, RZ, 0x2 ;  /* 0x0000000505047211 */ /* 0x040fe200078f10ff */
[----:B------:R-:W-:Y:S01]  /*0110*/  IMAD.SHL.U32 R13, R5, 0x10, RZ ;  /* 0x00000010050d7824 */ /* 0x000fe200078e00ff */
[----:B------:R-:W-:Y:S01]  /*0120*/  LEA.HI R7, R7, R7, RZ, 0x1 ;  /* 0x0000000707077211 */ /* 0x000fe200078f08ff */
[----:B------:R-:W-:Y:S01]  /*0130*/  IMAD R8, R8, -0x6, R3 ;  /* 0xfffffffa08087824 */ /* 0x000fe200078e0203 */
[----:B------:R-:W-:Y:S01]  /*0140*/  LOP3.LUT R6, R4, 0xfffffffc, RZ, 0xc0, !PT ;  /* 0xfffffffc04067812 */ /* 0x000fe200078ec0ff */
[----:B------:R-:W-:Y:S01]  /*0150*/  IMAD R4, R3, -0x6, R0 ;  /* 0xfffffffa03047824 */ /* 0x000fe200078e0200 */
[----:B------:R-:W-:Y:S01]  /*0160*/  SHF.R.S32.HI R17, RZ, 0x1f, R13 ;  /* 0x0000001fff117819 */ /* 0x000fe2000001140d */
[----:B------:R-:W-:-:S02]  /*0170*/  IMAD R7, R7, -0x6, R2 ;  /* 0xfffffffa07077824 */ /* 0x000fc400078e0202 */
[----:B------:R-:W-:Y:S01]  /*0180*/  IMAD.IADD R9, R5, 0x1, -R6 ;  /* 0x0000000105097824 */ /* 0x000fe200078e0a06 */
[----:B------:R-:W1:Y:S01]  /*0190*/  LDC.64 R2, c[0x0][0x218] ;  /* 0x00008600ff027b82 */ /* 0x000e620000000a00 */
[C---:B------:R-:W-:Y:S01]  /*01a0*/  VIADD R6, R8.reuse, 0xffffffff ;  /* 0xffffffff08067836 */ /* 0x040fe20000000000 */
[--C-:B------:R-:W-:Y:S01]  /*01b0*/  SHF.R.S32.HI R15, RZ, 0x1f, R4.reuse ;  /* 0x0000001fff0f7819 */ /* 0x100fe20000011404 */
[----:B------:R-:W-:Y:S02]  /*01c0*/  IMAD.SHL.U32 R8, R8, 0x4, RZ ;  /* 0x0000000408087824 */ /* 0x000fe400078e00ff */
[----:B------:R-:W-:Y:S02]  /*01d0*/  VIADD R5, R4, 0xffffffff ;  /* 0xffffffff04057836 */ /* 0x000fe40000000000 */
[----:B------:R-:W-:Y:S01]  /*01e0*/  VIADD R11, R7, 0xffffffff ;  /* 0xffffffff070b7836 */ /* 0x000fe20000000000 */
[CC--:B------:R-:W-:Y:S02]  /*01f0*/  IADD3 R10, P0, P2, R8.reuse, R13.reuse, R4 ;  /* 0x0000000d080a7210 */ /* 0x0c0fe40007a1e004 */
[----:B------:R-:W-:-:S02]  /*0200*/  IADD3 R13, P3, P4, R8, R13, R7 ;  /* 0x0000000d080d7210 */ /* 0x000fc40007c7e007 */
[C---:B------:R-:W-:Y:S02]  /*0210*/  LOP3.LUT R5, R6.reuse, R5, RZ, 0xfc, !PT ;  /* 0x0000000506057212 */ /* 0x040fe400078efcff */
[----:B------:R-:W-:Y:S02]  /*0220*/  SHF.R.S32.HI R8, RZ, 0x1f, R8 ;  /* 0x0000001fff087819 */ /* 0x000fe40000011408 */
[----:B------:R-:W-:Y:S02]  /*0230*/  LOP3.LUT R11, R6, R11, RZ, 0xfc, !PT ;  /* 0x0000000b060b7212 */ /* 0x000fe400078efcff */
[----:B------:R-:W-:Y:S02]  /*0240*/  SHF.R.S32.HI R7, RZ, 0x1f, R7 ;  /* 0x0000001fff077819 */ /* 0x000fe40000011407 */
[----:B------:R-:W-:Y:S02]  /*0250*/  ISETP.GE.U32.AND P1, PT, R5, 0x4, PT ;  /* 0x000000040500780c */ /* 0x000fe40003f26070 */
[----:B------:R-:W-:-:S02]  /*0260*/  IADD3.X R15, R8, R17, R15, P0, P2 ;  /* 0x00000011080f7210 */ /* 0x000fc400007e440f */
[----:B------:R-:W-:Y:S01]  /*0270*/  ISETP.GE.U32.AND P0, PT, R11, 0x4, PT ;  /* 0x000000040b00780c */ /* 0x000fe20003f06070 */
[----:B-1----:R-:W-:Y:S01]  /*0280*/  IMAD.WIDE R2, R9, 0x4, R2 ;  /* 0x0000000409027825 */ /* 0x002fe200078e0202 */
[----:B------:R-:W-:Y:S02]  /*0290*/  IADD3.X R8, R8, R17, R7, P3, P4 ;  /* 0x0000001108087210 */ /* 0x000fe40001fe8407 */
[C---:B------:R-:W-:Y:S02]  /*02a0*/  ISETP.LT.AND P2, PT, R0.reuse, 0x240, !P1 ;  /* 0x000002400000780c */ /* 0x040fe40004f41270 */
[----:B------:R-:W-:Y:S02]  /*02b0*/  ISETP.LT.AND P3, PT, R0, 0x240, !P0 ;  /* 0x000002400000780c */ /* 0x000fe40004761270 */
[----:B------:R-:W-:Y:S02]  /*02c0*/  LEA R6, P5, R13, UR4, 0x2 ;  /* 0x000000040d067c11 */ /* 0x000fe4000f8a10ff */
[----:B------:R-:W-:-:S02]  /*02d0*/  LEA R4, P4, R10, UR4, 0x2 ;  /* 0x000000040a047c11 */ /* 0x000fc4000f8810ff */
[----:B------:R-:W-:Y:S02]  /*02e0*/  LEA.HI.X R7, R13, UR5, R8, 0x2, P5 ;  /* 0x000000050d077c11 */ /* 0x000fe4000a8f1408 */
[----:B------:R-:W-:Y:S02]  /*02f0*/  CS2R R12, SRZ ;  /* 0x00000000000c7805 */ /* 0x000fe4000001ff00 */
[----:B------:R-:W-:Y:S02]  /*0300*/  LEA.HI.X R5, R10, UR5, R15, 0x2, P4 ;  /* 0x000000050a057c11 */ /* 0x000fe4000a0f140f */
[----:B------:R-:W-:Y:S01]  /*0310*/  CS2R R10, SRZ ;  /* 0x00000000000a7805 */ /* 0x000fe2000001ff00 */
[----:B------:R-:W-:Y:S01]  /*0320*/  ULDC.64 UR4, c[0x0][0x208] ;  /* 0x0000820000047ab9 */ /* 0x000fe20000000a00 */
[----:B------:R-:W1:Y:S01]  /*0330*/  LDC.64 R8, c[0x0][0x220] ;  /* 0x00008800ff087b82 */ /* 0x000e620000000a00 */
[----:B------:R-:W2:Y:S04]  /*0340*/  @P2 LDG.E.EL R12, desc[UR4][R2.64] ;  /* 0x00000004020c2981 */ /* 0x000ea8000c2e1900 */
[----:B------:R-:W3:Y:S04]  /*0350*/  @P2 LDG.E R10, desc[UR4][R4.64+-0x14] ;  /* 0xffffec04040a2981 */ /* 0x000ee8000c1e1900 */
[----:B------:R1:W4:Y:S04]  /*0360*/  @P3 LDG.E.EL R13, desc[UR4][R2.64] ;  /* 0x00000004020d3981 */ /* 0x000328000c2e1900 */
[----:B------:R-:W5:Y:S01]  /*0370*/  @P3 LDG.E R11, desc[UR4][R6.64+-0x14] ;  /* 0xffffec04060b3981 */ /* 0x000f62000c1e1900 */
[C---:B------:R-:W-:Y:S01]  /*0380*/  ISETP.GE.AND P4, PT, R0.reuse, 0x240, PT ;  /* 0x000002400000780c */ /* 0x040fe20003f86270 */
[----:B-1----:R-:W-:Y:S01]  /*0390*/  IMAD.WIDE R2, R0, 0x4, R8 ;  /* 0x0000000400027825 */ /* 0x002fe200078e0208 */
[----:B--2---:R-:W-:-:S02]  /*03a0*/  SEL R15, R12, RZ, P2 ;  /* 0x000000ff0c0f7207 */ /* 0x004fc40001000000 */
[----:B---3--:R-:W-:Y:S02]  /*03b0*/  SEL R10, R10, RZ, P2 ;  /* 0x000000ff0a0a7207 */ /* 0x008fe40001000000 */
[----:B----4-:R-:W-:Y:S02]  /*03c0*/  SEL R13, R13, RZ, P3 ;  /* 0x000000ff0d0d7207 */ /* 0x010fe40001800000 */
[----:B-----5:R-:W-:Y:S02]  /*03d0*/  SEL R12, R11, RZ, P3 ;  /* 0x000000ff0b0c7207 */ /* 0x020fe40001800000 */
[C---:B------:R-:W-:Y:S01]  /*03e0*/  FSETP.GEU.AND P2, PT, R10.reuse, -R15, PT ;  /* 0x8000000f0a00720b */ /* 0x040fe20003f4e000 */
[----:B------:R-:W-:Y:S01]  /*03f0*/  FADD R10, R10, R15 ;  /* 0x0000000f0a0a7221 */ /* 0x000fe20000000000 */
[C---:B------:R-:W-:Y:S01]  /*0400*/  FSETP.GEU.AND P3, PT, R12.reuse, -R13, PT ;  /* 0x8000000d0c00720b */ /* 0x040fe20003f6e000 */
[----:B------:R-:W-:-:S03]  /*0410*/  FADD R13, R12, R13 ;  /* 0x0000000d0c0d7221 */ /* 0x000fc60000000000 */
[----:B------:R-:W-:Y:S02]  /*0420*/  FSEL R10, R10, RZ, P2 ;  /* 0x000000ff0a0a7208 */ /* 0x000fe40001000000 */
[----:B------:R-:W-:Y:S02]  /*0430*/  FSEL R13, R13, RZ, P3 ;  /* 0x000000ff0d0d7208 */ /* 0x000fe40001800000 */
[----:B------:R-:W-:Y:S02]  /*0440*/  SEL R10, R10, RZ, !P1 ;  /* 0x000000ff0a0a7207 */ /* 0x000fe40004800000 */
[----:B------:R-:W-:Y:S01]  /*0450*/  SEL R11, R13, RZ, !P0 ;  /* 0x000000ff0d0b7207 */ /* 0x000fe20004000000 */
[----:B------:R-:W-:Y:S06]  /*0460*/  @P4 EXIT ;  /* 0x000000000000494d */ /* 0x000fec0003800000 */
[----:B------:R-:W-:Y:S01]  /*0470*/  STG.E.64 desc[UR4][R2.64], R10 ;  /* 0x0000000a02007986 */ /* 0x000fe2000c101b04 */
[----:B------:R-:W-:Y:S05]  /*0480*/  EXIT ;  /* 0x000000000000794d */ /* 0x000fea0003800000 */
.L_x_0:
[----:B------:R-:W-:-:S00]  /*0490*/  BRA `(.L_x_0) ;  /* 0xfffffffc00fc7947 */ /* 0x000fc0000383ffff */
[----:B------:R-:W-:-:S00]  /*04a0*/  NOP ;  /* 0x0000000000007918 */ /* 0x000fc00000000000 */
        /* <DEDUP_REMOVED lines=13> */
.L_x_1:


//--------------------- .nv.constant0.triton_poi_fused_constant_pad_nd_convolution_relu_2 --------------------------
	.section	.nv.constant0.triton_poi_fused_constant_pad_nd_convolution_relu_2,"a",@progbits
	.sectionflags	@""
	.align	4
.nv.constant0.triton_poi_fused_constant_pad_nd_convolution_relu_2:
	.zero		556
